//
// Generated by NVIDIA NVVM Compiler
//
// Compiler Build ID: CL-36424714
// Cuda compilation tools, release 13.0, V13.0.88
// Based on NVVM 20.0.0
//

.version 9.0
.target sm_100
.address_size 64

.func _Z12dev_app_implP7Runtimeiii
(
	.param .b64 _Z12dev_app_implP7Runtimeiii_param_0,
	.param .b32 _Z12dev_app_implP7Runtimeiii_param_1,
	.param .b32 _Z12dev_app_implP7Runtimeiii_param_2,
	.param .b32 _Z12dev_app_implP7Runtimeiii_param_3
)
;
.extern .func  (.param .b32 func_retval0) vprintf
(
	.param .b64 vprintf_param_0,
	.param .b64 vprintf_param_1
)
;
.const .align 8 .u64 dev_symbol_ptr = _Z12dev_app_implP7Runtimeiii;
.global .align 1 .b8 $str[41] = {91, 100, 101, 118, 105, 99, 101, 93, 32, 116, 105, 100, 61, 37, 100, 44, 32, 105, 116, 101, 114, 97, 116, 105, 111, 110, 61, 37, 100, 44, 32, 100, 117, 109, 109, 121, 61, 37, 100, 10};
.global .align 1 .b8 $str$1[49] = {91, 100, 101, 118, 105, 99, 101, 93, 32, 84, 104, 114, 101, 97, 100, 32, 37, 100, 32, 102, 105, 110, 105, 115, 104, 101, 100, 32, 107, 101, 114, 110, 101, 108, 95, 99, 97, 108, 108, 95, 100, 101, 118, 95, 97, 112, 112, 10};

.func _Z12dev_app_implP7Runtimeiii(
	.param .b64 _Z12dev_app_implP7Runtimeiii_param_0,
	.param .b32 _Z12dev_app_implP7Runtimeiii_param_1,
	.param .b32 _Z12dev_app_implP7Runtimeiii_param_2,
	.param .b32 _Z12dev_app_implP7Runtimeiii_param_3
)
{
	.local .align 8 .b8 	__local_depot0[16];
	.reg .b64 	%SP;
	.reg .b64 	%SPL;
	.reg .pred 	%p<2>;
	.reg .b32 	%r<12>;
	.reg .b64 	%rd<6>;

	mov.u64 	%SPL, __local_depot0;
	cvta.local.u64 	%SP, %SPL;
	ld.param.u64 	%rd1, [_Z12dev_app_implP7Runtimeiii_param_0];
	ld.param.u32 	%r1, [_Z12dev_app_implP7Runtimeiii_param_1];
	ld.param.u32 	%r2, [_Z12dev_app_implP7Runtimeiii_param_2];
	ld.param.u32 	%r3, [_Z12dev_app_implP7Runtimeiii_param_3];
	setp.ge.s32 	%p1, %r2, %r1;
	@%p1 bra 	$L__BB0_2;
	add.s32 	%r4, %r2, 1;
	{ // callseq 0, 0
	.param .b64 param0;
	st.param.b64 	[param0], %rd1;
	.param .b32 param1;
	st.param.b32 	[param1], %r1;
	.param .b32 param2;
	st.param.b32 	[param2], %r4;
	.param .b32 param3;
	st.param.b32 	[param3], %r3;
	call.uni 
	_Z12dev_app_implP7Runtimeiii, 
	(
	param0, 
	param1, 
	param2, 
	param3
	);
	} // callseq 0
$L__BB0_2:
	add.u64 	%rd2, %SP, 0;
	add.u64 	%rd3, %SPL, 0;
	mov.u32 	%r5, %tid.x;
	mov.u32 	%r6, %ctaid.x;
	mov.u32 	%r7, %ntid.x;
	mad.lo.s32 	%r8, %r6, %r7, %r5;
	ld.u32 	%r9, [%rd1];
	st.local.v2.u32 	[%rd3], {%r8, %r2};
	st.local.u32 	[%rd3+8], %r9;
	mov.u64 	%rd4, $str;
	cvta.global.u64 	%rd5, %rd4;
	{ // callseq 1, 0
	.param .b64 param0;
	st.param.b64 	[param0], %rd5;
	.param .b64 param1;
	st.param.b64 	[param1], %rd2;
	.param .b32 retval0;
	call.uni (retval0), 
	vprintf, 
	(
	param0, 
	param1
	);
	ld.param.b32 	%r10, [retval0];
	} // callseq 1
	ret;

}
	// .globl	_Z19kernel_call_dev_appPPFvP7RuntimeiiiES0_iii
.visible .entry _Z19kernel_call_dev_appPPFvP7RuntimeiiiES0_iii(
	.param .u64 .ptr .align 1 _Z19kernel_call_dev_appPPFvP7RuntimeiiiES0_iii_param_0,
	.param .u64 .ptr .align 1 _Z19kernel_call_dev_appPPFvP7RuntimeiiiES0_iii_param_1,
	.param .u32 _Z19kernel_call_dev_appPPFvP7RuntimeiiiES0_iii_param_2,
	.param .u32 _Z19kernel_call_dev_appPPFvP7RuntimeiiiES0_iii_param_3,
	.param .u32 _Z19kernel_call_dev_appPPFvP7RuntimeiiiES0_iii_param_4
)
{
	.local .align 8 .b8 	__local_depot1[8];
	.reg .b64 	%SP;
	.reg .b64 	%SPL;
	.reg .b32 	%r<10>;
	.reg .b64 	%rd<9>;

	mov.u64 	%SPL, __local_depot1;
	cvta.local.u64 	%SP, %SPL;
	ld.param.u64 	%rd1, [_Z19kernel_call_dev_appPPFvP7RuntimeiiiES0_iii_param_0];
	ld.param.u64 	%rd2, [_Z19kernel_call_dev_appPPFvP7RuntimeiiiES0_iii_param_1];
	ld.param.u32 	%r1, [_Z19kernel_call_dev_appPPFvP7RuntimeiiiES0_iii_param_2];
	ld.param.u32 	%r2, [_Z19kernel_call_dev_appPPFvP7RuntimeiiiES0_iii_param_3];
	ld.param.u32 	%r3, [_Z19kernel_call_dev_appPPFvP7RuntimeiiiES0_iii_param_4];
	cvta.to.global.u64 	%rd3, %rd1;
	add.u64 	%rd4, %SP, 0;
	add.u64 	%rd5, %SPL, 0;
	ld.global.u64 	%rd6, [%rd3];
	{ // callseq 2, 0
	.param .b64 param0;
	st.param.b64 	[param0], %rd2;
	.param .b32 param1;
	st.param.b32 	[param1], %r1;
	.param .b32 param2;
	st.param.b32 	[param2], %r2;
	.param .b32 param3;
	st.param.b32 	[param3], %r3;
	prototype_2 : .callprototype ()_ (.param .b64 _, .param .b32 _, .param .b32 _, .param .b32 _);
	call 
	%rd6, 
	(
	param0, 
	param1, 
	param2, 
	param3
	)
	, prototype_2;
	} // callseq 2
	mov.u32 	%r4, %tid.x;
	mov.u32 	%r5, %ctaid.x;
	mov.u32 	%r6, %ntid.x;
	mad.lo.s32 	%r7, %r5, %r6, %r4;
	st.local.u32 	[%rd5], %r7;
	mov.u64 	%rd7, $str$1;
	cvta.global.u64 	%rd8, %rd7;
	{ // callseq 3, 0
	.param .b64 param0;
	st.param.b64 	[param0], %rd8;
	.param .b64 param1;
	st.param.b64 	[param1], %rd4;
	.param .b32 retval0;
	call.uni (retval0), 
	vprintf, 
	(
	param0, 
	param1
	);
	ld.param.b32 	%r8, [retval0];
	} // callseq 3
	ret;

}


// ===== COMPILED SASS (sm_100) =====

	.target	sm_100

	.elftype	@"ET_EXEC"


//--------------------- .note.nv.tkinfo           --------------------------
	.section	.note.nv.tkinfo,"",@"SHT_NOTE"
	.sectionflags	@"SHF_NOTE_NV_TKINFO"
	.tkinfo
        /*0018*/ 	.word	0x00000002
        /*0030*/ 	.string	""
        /*0030*/ 	.string	"ptxas"
        /*0030*/ 	.string	"Cuda compilation tools, release 13.0, V13.0.88"
        /*0030*/ 	.string	"Build cuda_13.0.r13.0/compiler.36424714_0"
        /*0030*/ 	.string	"-arch sm_100 -m 64 "



//--------------------- .note.nv.cuinfo           --------------------------
	.section	.note.nv.cuinfo,"",@"SHT_NOTE"
	.sectionflags	@"SHF_NOTE_NV_CUINFO"
        /*0018*/ 	.short	0x0002
        /*001a*/ 	.short	0x0064
        /*001c*/ 	.short	0x0082
	.zero		2


//--------------------- .nv.info                  --------------------------
	.section	.nv.info,"",@"SHT_CUDA_INFO"
	.align	4


	//----- nvinfo : EIATTR_REGCOUNT
	.align		4
        /*0000*/ 	.byte	0x04, 0x2f
        /*0002*/ 	.short	(.L_4 - .L_3)
	.align		4
.L_3:
        /*0004*/ 	.word	index@(_Z19kernel_call_dev_appPPFvP7RuntimeiiiES0_iii)
        /*0008*/ 	.word	0x0000001c


	//----- nvinfo : EIATTR_FRAME_SIZE
	.align		4
.L_4:
        /*000c*/ 	.byte	0x04, 0x11
        /*000e*/ 	.short	(.L_6 - .L_5)
	.align		4
.L_5:
        /*0010*/ 	.word	index@($_Z19kernel_call_dev_appPPFvP7RuntimeiiiES0_iii$_Z12dev_app_implP7Runtimeiii)
        /*0014*/ 	.word	0x00000008


	//----- nvinfo : EIATTR_FRAME_SIZE
	.align		4
.L_6:
        /*0018*/ 	.byte	0x04, 0x11
        /*001a*/ 	.short	(.L_8 - .L_7)
	.align		4
.L_7:
        /*001c*/ 	.word	index@(_Z19kernel_call_dev_appPPFvP7RuntimeiiiES0_iii)
        /*0020*/ 	.word	0x00000008


	//----- nvinfo : EIATTR_MIN_STACK_SIZE
	.align		4
.L_8:
        /*0024*/ 	.byte	0x04, 0x12
        /*0026*/ 	.short	(.L_10 - .L_9)
	.align		4
.L_9:
        /*0028*/ 	.word	index@(_Z19kernel_call_dev_appPPFvP7RuntimeiiiES0_iii)
        /*002c*/ 	.word	0x00000008
.L_10:


//--------------------- .nv.compat                --------------------------
	.section	.nv.compat,"",@"SHT_CUDA_COMPAT_INFO"
	.align	4
        /*0000*/ 	.byte	0x02, 0x09, 0x00, 0x00, 0x02, 0x02, 0x01, 0x00, 0x02, 0x05, 0x05, 0x00, 0x03, 0x07, 0x01, 0x01
        /*0010*/ 	.byte	0x02, 0x03, 0x00, 0x00, 0x02, 0x06, 0x01, 0x00, 0x04, 0x0b, 0x08, 0x00, 0x09, 0x00, 0x00, 0x00
        /*0020*/ 	.byte	0x00, 0x00, 0x00, 0x00


//--------------------- .nv.info._Z19kernel_call_dev_appPPFvP7RuntimeiiiES0_iii --------------------------
	.section	.nv.info._Z19kernel_call_dev_appPPFvP7RuntimeiiiES0_iii,"",@"SHT_CUDA_INFO"
	.sectionflags	@""
	.align	4


	//----- nvinfo : EIATTR_CUDA_API_VERSION
	.align		4
        /*0000*/ 	.byte	0x04, 0x37
        /*0002*/ 	.short	(.L_12 - .L_11)
.L_11:
        /*0004*/ 	.word	0x00000082


	//----- nvinfo : EIATTR_KPARAM_INFO
	.align		4
.L_12:
        /*0008*/ 	.byte	0x04, 0x17
        /*000a*/ 	.short	(.L_14 - .L_13)
.L_13:
        /*000c*/ 	.word	0x00000000
        /*0010*/ 	.short	0x0004
        /*0012*/ 	.short	0x0018
        /*0014*/ 	.byte	0x00, 0xf0, 0x11, 0x00


	//----- nvinfo : EIATTR_KPARAM_INFO
	.align		4
.L_14:
        /*0018*/ 	.byte	0x04, 0x17
        /*001a*/ 	.short	(.L_16 - .L_15)
.L_15:
        /*001c*/ 	.word	0x00000000
        /*0020*/ 	.short	0x0003
        /*0022*/ 	.short	0x0014
        /*0024*/ 	.byte	0x00, 0xf0, 0x11, 0x00


	//----- nvinfo : EIATTR_KPARAM_INFO
	.align		4
.L_16:
        /*0028*/ 	.byte	0x04, 0x17
        /*002a*/ 	.short	(.L_18 - .L_17)
.L_17:
        /*002c*/ 	.word	0x00000000
        /*0030*/ 	.short	0x0002
        /*0032*/ 	.short	0x0010
        /*0034*/ 	.byte	0x00, 0xf0, 0x11, 0x00


	//----- nvinfo : EIATTR_KPARAM_INFO
	.align		4
.L_18:
        /*0038*/ 	.byte	0x04, 0x17
        /*003a*/ 	.short	(.L_20 - .L_19)
.L_19:
        /*003c*/ 	.word	0x00000000
        /*0040*/ 	.short	0x0001
        /*0042*/ 	.short	0x0008
        /*0044*/ 	.byte	0x00, 0xf5, 0x21, 0x00


	//----- nvinfo : EIATTR_KPARAM_INFO
	.align		4
.L_20:
        /*0048*/ 	.byte	0x04, 0x17
        /*004a*/ 	.short	(.L_22 - .L_21)
.L_21:
        /*004c*/ 	.word	0x00000000
        /*0050*/ 	.short	0x0000
        /*0052*/ 	.short	0x0000
        /*0054*/ 	.byte	0x00, 0xf5, 0x21, 0x00


	//----- nvinfo : EIATTR_SPARSE_MMA_MASK
	.align		4
.L_22:
        /*0058*/ 	.byte	0x03, 0x50
        /*005a*/ 	.short	0x0000


	//----- nvinfo : EIATTR_MAXREG_COUNT
	.align		4
        /*005c*/ 	.byte	0x03, 0x1b
        /*005e*/ 	.short	0x00ff


	//----- nvinfo : EIATTR_EXTERNS
	.align		4
        /*0060*/ 	.byte	0x04, 0x0f
        /*0062*/ 	.short	(.L_24 - .L_23)


	//   ....[0]....
	.align		4
.L_23:
        /*0064*/ 	.word	index@(vprintf)


	//----- nvinfo : EIATTR_MERCURY_ISA_VERSION
	.align		4
.L_24:
        /*0068*/ 	.byte	0x03, 0x5f
        /*006a*/ 	.short	0x0101


	//----- nvinfo : EIATTR_VRC_CTA_INIT_COUNT
	.align		4
        /*006c*/ 	.byte	0x02, 0x4a
	.zero		1
	.zero		1


	//----- nvinfo : EIATTR_SYSCALL_OFFSETS
	.align		4
        /*0070*/ 	.byte	0x04, 0x46
        /*0072*/ 	.short	(.L_26 - .L_25)


	//   ....[0]....
.L_25:
        /*0074*/ 	.word	0x00000210


	//   ....[1]....
        /*0078*/ 	.word	0x00000530


	//----- nvinfo : EIATTR_EXIT_INSTR_OFFSETS
	.align		4
.L_26:
        /*007c*/ 	.byte	0x04, 0x1c
        /*007e*/ 	.short	(.L_28 - .L_27)


	//   ....[0]....
.L_27:
        /*0080*/ 	.word	0x00000220


	//----- nvinfo : EIATTR_CRS_STACK_SIZE
	.align		4
.L_28:
        /*0084*/ 	.byte	0x04, 0x1e
        /*0086*/ 	.short	(.L_30 - .L_29)
.L_29:
        /*0088*/ 	.word	0x00000000


	//----- nvinfo : EIATTR_CBANK_PARAM_SIZE
	.align		4
.L_30:
        /*008c*/ 	.byte	0x03, 0x19
        /*008e*/ 	.short	0x001c


	//----- nvinfo : EIATTR_PARAM_CBANK
	.align		4
        /*0090*/ 	.byte	0x04, 0x0a
        /*0092*/ 	.short	(.L_32 - .L_31)
	.align		4
.L_31:
        /*0094*/ 	.word	index@(.nv.constant0._Z19kernel_call_dev_appPPFvP7RuntimeiiiES0_iii)
        /*0098*/ 	.short	0x0380
        /*009a*/ 	.short	0x001c


	//----- nvinfo : EIATTR_SW_WAR
	.align		4
.L_32:
        /*009c*/ 	.byte	0x04, 0x36
        /*009e*/ 	.short	(.L_34 - .L_33)
.L_33:
        /*00a0*/ 	.word	0x00000008
.L_34:


//--------------------- .nv.callgraph             --------------------------
	.section	.nv.callgraph,"",@"SHT_CUDA_CALLGRAPH"
	.align	4
	.sectionentsize	8
	.align		4
        /*0000*/ 	.word	0x00000000
	.align		4
        /*0004*/ 	.word	0xffffffff
	.align		4
        /*0008*/ 	.word	index@(_Z19kernel_call_dev_appPPFvP7RuntimeiiiES0_iii)
	.align		4
        /*000c*/ 	.word	index@(vprintf)
	.align		4
        /*0010*/ 	.word	0x00000000
	.align		4
        /*0014*/ 	.word	0xfffffffe
	.align		4
        /*0018*/ 	.word	0x00000000
	.align		4
        /*001c*/ 	.word	0xfffffffd
	.align		4
        /*0020*/ 	.word	0x00000000
	.align		4
        /*0024*/ 	.word	0xfffffffc


//--------------------- .nv.constant4             --------------------------
	.section	.nv.constant4,"a",@progbits
	.align	8
	.align		8
.nv.constant4:
        /*0000*/ 	.dword	vprintf
	.align		8
        /*0008*/ 	.dword	$str
	.align		8
        /*0010*/ 	.dword	$str$1


//--------------------- .nv.constant3             --------------------------
	.section	.nv.constant3,"a",@progbits
	.align	8
.nv.constant3:
	.type		dev_symbol_ptr,@object
	.size		dev_symbol_ptr,(.L_0 - dev_symbol_ptr)
dev_symbol_ptr:
        /*0000*/ 	.byte	0x30, 0x02, 0x00, 0x00, 0x00, 0x00, 0x00, 0x00
.L_0:


//--------------------- .text._Z19kernel_call_dev_appPPFvP7RuntimeiiiES0_iii --------------------------
	.section	.text._Z19kernel_call_dev_appPPFvP7RuntimeiiiES0_iii,"ax",@progbits
	.align	128
        .global         _Z19kernel_call_dev_appPPFvP7RuntimeiiiES0_iii
        .type           _Z19kernel_call_dev_appPPFvP7RuntimeiiiES0_iii,@function
        .size           _Z19kernel_call_dev_appPPFvP7RuntimeiiiES0_iii,(.L_x_5 - _Z19kernel_call_dev_appPPFvP7RuntimeiiiES0_iii)
        .other          _Z19kernel_call_dev_appPPFvP7RuntimeiiiES0_iii,@"STO_CUDA_ENTRY STV_DEFAULT"
_Z19kernel_call_dev_appPPFvP7RuntimeiiiES0_iii:
.text._Z19kernel_call_dev_appPPFvP7RuntimeiiiES0_iii:
[----:B------:R-:W0:Y:S08]  /*0000*/  LDC R1, c[0x0][0x37c] ;  /* 0x0000df00ff017b82 */ /* 0x000e300000000800 */
[----:B------:R-:W1:Y:S01]  /*0010*/  LDC.64 R2, c[0x0][0x380] ;  /* 0x0000e000ff027b82 */ /* 0x000e620000000a00 */
[----:B------:R-:W1:Y:S01]  /*0020*/  LDCU.64 UR4, c[0x0][0x358] ;  /* 0x00006b00ff0477ac */ /* 0x000e620008000a00 */
[----:B0-----:R-:W-:Y:S01]  /*0030*/  VIADD R1, R1, 0xfffffff8 ;  /* 0xfffffff801017836 */ /* 0x001fe20000000000 */
[----:B------:R-:W0:Y:S01]  /*0040*/  LDCU UR10, c[0x0][0x398] ;  /* 0x00007300ff0a77ac */ /* 0x000e220008000800 */
[----:B------:R-:W2:Y:S01]  /*0050*/  LDCU.64 UR6, c[0x0][0x388] ;  /* 0x00007100ff0677ac */ /* 0x000ea20008000a00 */
[----:B------:R-:W3:Y:S01]  /*0060*/  LDCU.64 UR8, c[0x0][0x390] ;  /* 0x00007200ff0877ac */ /* 0x000ee20008000a00 */
[----:B-1----:R1:W5:Y:S01]  /*0070*/  LDG.E.64 R10, desc[UR4][R2.64] ;  /* 0x00000004020a7981 */ /* 0x002362000c1e1b00 */
[----:B------:R-:W4:Y:S01]  /*0080*/  LDCU UR4, c[0x0][0x2f8] ;  /* 0x00005f00ff0477ac */ /* 0x000f220008000800 */
[----:B0-----:R-:W-:Y:S01]  /*0090*/  MOV R8, UR10 ;  /* 0x0000000a00087c02 */ /* 0x001fe20008000f00 */
[----:B--2---:R-:W-:Y:S01]  /*00a0*/  IMAD.U32 R4, RZ, RZ, UR6 ;  /* 0x00000006ff047e24 */ /* 0x004fe2000f8e00ff */
[----:B------:R-:W-:Y:S01]  /*00b0*/  MOV R5, UR7 ;  /* 0x0000000700057c02 */ /* 0x000fe20008000f00 */
[----:B------:R-:W1:Y:S01]  /*00c0*/  LDCU UR5, c[0x0][0x2fc] ;  /* 0x00005f80ff0577ac */ /* 0x000e620008000800 */
[----:B------:R-:W-:Y:S01]  /*00d0*/  MOV R20, 0x140 ;  /* 0x0000014000147802 */ /* 0x000fe20000000f00 */
[----:B---3--:R-:W-:-:S02]  /*00e0*/  IMAD.U32 R6, RZ, RZ, UR8 ;  /* 0x00000008ff067e24 */ /* 0x008fc4000f8e00ff */
[----:B------:R-:W-:Y:S02]  /*00f0*/  IMAD.U32 R7, RZ, RZ, UR9 ;  /* 0x00000009ff077e24 */ /* 0x000fe4000f8e00ff */
[----:B------:R-:W-:Y:S01]  /*0100*/  IMAD.MOV.U32 R21, RZ, RZ, 0x0 ;  /* 0x00000000ff157424 */ /* 0x000fe200078e00ff */
[----:B----4-:R-:W-:-:S05]  /*0110*/  IADD3 R16, P0, PT, R1, UR4, RZ ;  /* 0x0000000401107c10 */ /* 0x010fca000ff1e0ff */
[----:B-1----:R-:W-:-:S08]  /*0120*/  IMAD.X R2, RZ, RZ, UR5, P0 ;  /* 0x00000005ff027e24 */ /* 0x002fd000080e06ff */
[----:B-----5:R-:W-:Y:S05]  /*0130*/  CALL.REL.NOINC R10 `(_Z19kernel_call_dev_appPPFvP7RuntimeiiiES0_iii) ;  /* 0xfffffffc0ab07344 */ /* 0x020fea0003c3ffff */
[----:B------:R-:W0:Y:S01]  /*0140*/  S2R R0, SR_TID.X ;  /* 0x0000000000007919 */ /* 0x000e220000002100 */
[----:B------:R-:W0:Y:S01]  /*0150*/  S2UR UR4, SR_CTAID.X ;  /* 0x00000000000479c3 */ /* 0x000e220000002500 */
[----:B------:R-:W-:Y:S01]  /*0160*/  MOV R3, 0x0 ;  /* 0x0000000000037802 */ /* 0x000fe20000000f00 */
[----:B------:R-:W-:Y:S01]  /*0170*/  IMAD.MOV.U32 R6, RZ, RZ, R16 ;  /* 0x000000ffff067224 */ /* 0x000fe200078e0010 */
[----:B------:R-:W-:-:S05]  /*0180*/  MOV R7, R2 ;  /* 0x0000000200077202 */ /* 0x000fca0000000f00 */
[----:B------:R-:W0:Y:S08]  /*0190*/  LDC R5, c[0x0][0x360] ;  /* 0x0000d800ff057b82 */ /* 0x000e300000000800 */
[----:B------:R1:W2:Y:S01]  /*01a0*/  LDC.64 R8, c[0x4][R3] ;  /* 0x0100000003087b82 */ /* 0x0002a20000000a00 */
[----:B0-----:R-:W-:Y:S01]  /*01b0*/  IMAD R0, R5, UR4, R0 ;  /* 0x0000000405007c24 */ /* 0x001fe2000f8e0200 */
[----:B------:R-:W0:Y:S04]  /*01c0*/  LDCU.64 UR4, c[0x4][0x10] ;  /* 0x01000200ff0477ac */ /* 0x000e280008000a00 */
[----:B------:R1:W-:Y:S01]  /*01d0*/  STL [R1], R0 ;  /* 0x0000000001007387 */ /* 0x0003e20000100800 */
[----:B0-----:R-:W-:Y:S01]  /*01e0*/  MOV R4, UR4 ;  /* 0x0000000400047c02 */ /* 0x001fe20008000f00 */
[----:B-12---:R-:W-:-:S07]  /*01f0*/  IMAD.U32 R5, RZ, RZ, UR5 ;  /* 0x00000005ff057e24 */ /* 0x006fce000f8e00ff */
[----:B------:R-:W-:-:S07]  /*0200*/  LEPC R20, `(.L_x_0) ;  /* 0x000000001014794e */ /* 0x000fce0000000000 */
[----:B------:R-:W-:Y:S05]  /*0210*/  CALL.ABS.NOINC R8 ;  /* 0x0000000008007343 */ /* 0x000fea0003c00000 */
.L_x_0:
[----:B------:R-:W-:Y:S05]  /*0220*/  EXIT ;  /* 0x000000000000794d */ /* 0x000fea0003800000 */
        .type           $_Z19kernel_call_dev_appPPFvP7RuntimeiiiES0_iii$_Z12dev_app_implP7Runtimeiii,@function
        .size           $_Z19kernel_call_dev_appPPFvP7RuntimeiiiES0_iii$_Z12dev_app_implP7Runtimeiii,(.L_x_5 - $_Z19kernel_call_dev_appPPFvP7RuntimeiiiES0_iii$_Z12dev_app_implP7Runtimeiii)
$_Z19kernel_call_dev_appPPFvP7RuntimeiiiES0_iii$_Z12dev_app_implP7Runtimeiii:
[----:B------:R-:W-:-:S05]  /*0230*/  VIADD R1, R1, 0xffffffc0 ;  /* 0xffffffc001017836 */ /* 0x000fca0000000000 */
[----:B------:R-:W-:Y:S04]  /*0240*/  STL [R1+0x38], R25 ;  /* 0x0000381901007387 */ /* 0x000fe80000100800 */
[----:B------:R-:W-:Y:S04]  /*0250*/  STL [R1+0x34], R24 ;  /* 0x0000341801007387 */ /* 0x000fe80000100800 */
[----:B------:R-:W-:Y:S04]  /*0260*/  STL [R1+0x28], R21 ;  /* 0x0000281501007387 */ /* 0x000fe80000100800 */
[----:B------:R-:W-:Y:S04]  /*0270*/  STL [R1+0x24], R20 ;  /* 0x0000241401007387 */ /* 0x000fe80000100800 */
[----:B------:R-:W-:Y:S04]  /*0280*/  STL [R1+0x20], R19 ;  /* 0x0000201301007387 */ /* 0x000fe80000100800 */
[----:B------:R-:W-:Y:S04]  /*0290*/  STL [R1+0x1c], R18 ;  /* 0x00001c1201007387 */ /* 0x000fe80000100800 */
[----:B------:R-:W-:Y:S04]  /*02a0*/  STL [R1+0x14], R16 ;  /* 0x0000141001007387 */ /* 0x000fe80000100800 */
[----:B------:R0:W-:Y:S04]  /*02b0*/  STL [R1+0x10], R2 ;  /* 0x0000100201007387 */ /* 0x0001e80000100800 */
[----:B------:R1:W-:Y:S04]  /*02c0*/  STL [R1+0x30], R23 ;  /* 0x0000301701007387 */ /* 0x0003e80000100800 */
[----:B------:R2:W-:Y:S01]  /*02d0*/  STL [R1+0x2c], R22 ;  /* 0x00002c1601007387 */ /* 0x0005e20000100800 */
[----:B0-----:R-:W0:Y:S05]  /*02e0*/  BMOV.32.CLEAR R2, B6 ;  /* 0x0000000006027355 */ /* 0x001e2a0000100000 */
[----:B------:R3:W-:Y:S01]  /*02f0*/  STL [R1+0x18], R17 ;  /* 0x0000181101007387 */ /* 0x0007e20000100800 */
[----:B-1----:R-:W-:Y:S01]  /*0300*/  IMAD.MOV.U32 R23, RZ, RZ, R5 ;  /* 0x000000ffff177224 */ /* 0x002fe200078e0005 */
[----:B--2---:R-:W-:Y:S01]  /*0310*/  MOV R22, R4 ;  /* 0x0000000400167202 */ /* 0x004fe20000000f00 */
[----:B---3--:R-:W-:Y:S01]  /*0320*/  IMAD.MOV.U32 R17, RZ, RZ, R7 ;  /* 0x000000ffff117224 */ /* 0x008fe200078e0007 */
[----:B------:R-:W1:Y:S01]  /*0330*/  LDCU UR4, c[0x0][0x2f8] ;  /* 0x00005f00ff0477ac */ /* 0x000e620008000800 */
[----:B------:R-:W2:Y:S03]  /*0340*/  LDC.64 R24, c[0x0][0x358] ;  /* 0x0000d600ff187b82 */ /* 0x000ea60000000a00 */
[----:B------:R-:W-:Y:S01]  /*0350*/  ISETP.GE.AND P0, PT, R17, R6, PT ;  /* 0x000000061100720c */ /* 0x000fe20003f06270 */
[----:B------:R-:W-:Y:S01]  /*0360*/  BSSY.RECONVERGENT B6, `(.L_x_1) ;  /* 0x000000b000067945 */ /* 0x000fe20003800200 */
[----:B------:R-:W3:Y:S01]  /*0370*/  LDCU UR5, c[0x0][0x2fc] ;  /* 0x00005f80ff0577ac */ /* 0x000ee20008000800 */
[----:B-1----:R-:W-:-:S05]  /*0380*/  IADD3 R19, P1, PT, R1, UR4, RZ ;  /* 0x0000000401137c10 */ /* 0x002fca000ff3e0ff */
[----:B---3--:R-:W-:-:S05]  /*0390*/  IMAD.X R18, RZ, RZ, UR5, P1 ;  /* 0x00000005ff127e24 */ /* 0x008fca00088e06ff */
[----:B0-----:R-:W-:Y:S05]  /*03a0*/  @P0 BRA `(.L_x_2) ;  /* 0x0000000000180947 */ /* 0x001fea0003800000 */
[----:B------:R-:W-:Y:S01]  /*03b0*/  IADD3 R7, PT, PT, R17, 0x1, RZ ;  /* 0x0000000111077810 */ /* 0x000fe20007ffe0ff */
[----:B------:R-:W-:Y:S01]  /*03c0*/  IMAD.MOV.U32 R4, RZ, RZ, R22 ;  /* 0x000000ffff047224 */ /* 0x000fe200078e0016 */
[----:B------:R-:W-:Y:S01]  /*03d0*/  MOV R5, R23 ;  /* 0x0000001700057202 */ /* 0x000fe20000000f00 */
[----:B------:R-:W-:Y:S01]  /*03e0*/  IMAD.MOV.U32 R21, RZ, RZ, 0x0 ;  /* 0x00000000ff157424 */ /* 0x000fe200078e00ff */
[----:B------:R-:W-:-:S07]  /*03f0*/  MOV R20, 0x410 ;  /* 0x0000041000147802 */ /* 0x000fce0000000f00 */
[----:B--2---:R-:W-:Y:S05]  /*0400*/  CALL.REL.NOINC `($_Z19kernel_call_dev_appPPFvP7RuntimeiiiES0_iii$_Z12dev_app_implP7Runtimeiii) ;  /* 0xfffffffc00887944 */ /* 0x004fea0003c3ffff */
.L_x_2:
[----:B------:R-:W-:Y:S05]  /*0410*/  BSYNC.RECONVERGENT B6 ;  /* 0x0000000000067941 */ /* 0x000fea0003800200 */
.L_x_1:
[----:B--2---:R-:W-:Y:S02]  /*0420*/  R2UR UR4, R24 ;  /* 0x00000000180472ca */ /* 0x004fe400000e0000 */
[----:B------:R-:W-:-:S13]  /*0430*/  R2UR UR5, R25 ;  /* 0x00000000190572ca */ /* 0x000fda00000e0000 */
[----:B------:R-:W2:Y:S01]  /*0440*/  LD.E R22, desc[UR4][R22.64] ;  /* 0x0000000416167980 */ /* 0x000ea2000c101900 */
[----:B------:R-:W0:Y:S01]  /*0450*/  S2UR UR4, SR_CTAID.X ;  /* 0x00000000000479c3 */ /* 0x000e220000002500 */
[----:B------:R-:W-:Y:S01]  /*0460*/  MOV R0, 0x0 ;  /* 0x0000000000007802 */ /* 0x000fe20000000f00 */
[----:B------:R-:W-:Y:S01]  /*0470*/  IMAD.MOV.U32 R7, RZ, RZ, R18 ;  /* 0x000000ffff077224 */ /* 0x000fe200078e0012 */
[----:B------:R-:W0:Y:S01]  /*0480*/  S2R R16, SR_TID.X ;  /* 0x0000000000107919 */ /* 0x000e220000002100 */
[----:B------:R-:W-:-:S04]  /*0490*/  MOV R6, R19 ;  /* 0x0000001300067202 */ /* 0x000fc80000000f00 */
[----:B------:R-:W0:Y:S08]  /*04a0*/  LDC R3, c[0x0][0x360] ;  /* 0x0000d800ff037b82 */ /* 0x000e300000000800 */
[----:B------:R1:W3:Y:S01]  /*04b0*/  LDC.64 R8, c[0x4][R0] ;  /* 0x0100000000087b82 */ /* 0x0002e20000000a00 */
[----:B0-----:R-:W-:Y:S01]  /*04c0*/  IMAD R16, R3, UR4, R16 ;  /* 0x0000000403107c24 */ /* 0x001fe2000f8e0210 */
[----:B------:R-:W0:Y:S04]  /*04d0*/  LDCU.64 UR4, c[0x4][0x8] ;  /* 0x01000100ff0477ac */ /* 0x000e280008000a00 */
[----:B------:R1:W-:Y:S01]  /*04e0*/  STL.64 [R1], R16 ;  /* 0x0000001001007387 */ /* 0x0003e20000100a00 */
[----:B0-----:R-:W-:Y:S01]  /*04f0*/  MOV R4, UR4 ;  /* 0x0000000400047c02 */ /* 0x001fe20008000f00 */
[----:B------:R-:W-:-:S02]  /*0500*/  IMAD.U32 R5, RZ, RZ, UR5 ;  /* 0x00000005ff057e24 */ /* 0x000fc4000f8e00ff */
[----:B--23--:R1:W-:Y:S05]  /*0510*/  STL [R1+0x8], R22 ;  /* 0x0000081601007387 */ /* 0x00c3ea0000100800 */
[----:B------:R-:W-:-:S07]  /*0520*/  LEPC R20, `(.L_x_3) ;  /* 0x000000001014794e */ /* 0x000fce0000000000 */
[----:B-1----:R-:W-:Y:S05]  /*0530*/  CALL.ABS.NOINC R8 ;  /* 0x0000000008007343 */ /* 0x002fea0003c00000 */
.L_x_3:
[----:B------:R-:W2:Y:S01]  /*0540*/  LDL R20, [R1+0x24] ;  /* 0x0000240001147983 */ /* 0x000ea20000100800 */
[----:B------:R0:W-:Y:S05]  /*0550*/  BMOV.32 B6, R2 ;  /* 0x0000000206007356 */ /* 0x0001ea0000000000 */
[----:B------:R-:W2:Y:S04]  /*0560*/  LDL R21, [R1+0x28] ;  /* 0x0000280001157983 */ /* 0x000ea80000100800 */
[----:B0-----:R-:W2:Y:S04]  /*0570*/  LDL R2, [R1+0x10] ;  /* 0x0000100001027983 */ /* 0x001ea80000100800 */
[----:B------:R-:W2:Y:S04]  /*0580*/  LDL R16, [R1+0x14] ;  /* 0x0000140001107983 */ /* 0x000ea80000100800 */
[----:B------:R-:W2:Y:S04]  /*0590*/  LDL R17, [R1+0x18] ;  /* 0x0000180001117983 */ /* 0x000ea80000100800 */
[----:B------:R-:W2:Y:S04]  /*05a0*/  LDL R18, [R1+0x1c] ;  /* 0x00001c0001127983 */ /* 0x000ea80000100800 */
[----:B------:R-:W2:Y:S04]  /*05b0*/  LDL R19, [R1+0x20] ;  /* 0x0000200001137983 */ /* 0x000ea80000100800 */
[----:B------:R-:W2:Y:S04]  /*05c0*/  LDL R22, [R1+0x2c] ;  /* 0x00002c0001167983 */ /* 0x000ea80000100800 */
[----:B------:R-:W2:Y:S04]  /*05d0*/  LDL R23, [R1+0x30] ;  /* 0x0000300001177983 */ /* 0x000ea80000100800 */
[----:B------:R-:W2:Y:S04]  /*05e0*/  LDL R24, [R1+0x34] ;  /* 0x0000340001187983 */ /* 0x000ea80000100800 */
[----:B------:R0:W2:Y:S02]  /*05f0*/  LDL R25, [R1+0x38] ;  /* 0x0000380001197983 */ /* 0x0000a40000100800 */
[----:B0-----:R-:W-:Y:S01]  /*0600*/  IADD3 R1, PT, PT, R1, 0x40, RZ ;  /* 0x0000004001017810 */ /* 0x001fe20007ffe0ff */
[----:B--2---:R-:W-:Y:S06]  /*0610*/  RET.REL.NODEC R20 `(_Z19kernel_call_dev_appPPFvP7RuntimeiiiES0_iii) ;  /* 0xfffffff814787950 */ /* 0x004fec0003c3ffff */
.L_x_4:
[----:B------:R-:W-:-:S00]  /*0620*/  BRA `(.L_x_4) ;  /* 0xfffffffc00fc7947 */ /* 0x000fc0000383ffff */
[----:B------:R-:W-:-:S00]  /*0630*/  NOP ;  /* 0x0000000000007918 */ /* 0x000fc00000000000 */
        /* <DEDUP_REMOVED lines=12> */
.L_x_5:


//--------------------- .nv.global.init           --------------------------
	.section	.nv.global.init,"aw",@progbits
.nv.global.init:
	.type		$str,@object
	.size		$str,($str$1 - $str)
$str:
        /*0000*/ 	.byte	0x5b, 0x64, 0x65, 0x76, 0x69, 0x63, 0x65, 0x5d, 0x20, 0x74, 0x69, 0x64, 0x3d, 0x25, 0x64, 0x2c
        /*0010*/ 	.byte	0x20, 0x69, 0x74, 0x65, 0x72, 0x61, 0x74, 0x69, 0x6f, 0x6e, 0x3d, 0x25, 0x64, 0x2c, 0x20, 0x64
        /*0020*/ 	.byte	0x75, 0x6d, 0x6d, 0x79, 0x3d, 0x25, 0x64, 0x0a, 0x00
	.type		$str$1,@object
	.size		$str$1,(.L_2 - $str$1)
$str$1:
        /*0029*/ 	.byte	0x5b, 0x64, 0x65, 0x76, 0x69, 0x63, 0x65, 0x5d, 0x20, 0x54, 0x68, 0x72, 0x65, 0x61, 0x64, 0x20
        /*0039*/ 	.byte	0x25, 0x64, 0x20, 0x66, 0x69, 0x6e, 0x69, 0x73, 0x68, 0x65, 0x64, 0x20, 0x6b, 0x65, 0x72, 0x6e
        /*0049*/ 	.byte	0x65, 0x6c, 0x5f, 0x63, 0x61, 0x6c, 0x6c, 0x5f, 0x64, 0x65, 0x76, 0x5f, 0x61, 0x70, 0x70, 0x0a
        /*0059*/ 	.byte	0x00
.L_2:


//--------------------- .nv.shared.reserved.0     --------------------------
	.section	.nv.shared.reserved.0,"aw",@nobits
	.weak		__nv_reservedSMEM_offset_0_alias
	.size		__nv_reservedSMEM_offset_0_alias, 0, 64
	.other		__nv_reservedSMEM_offset_0_alias,@"STO_CUDA_RESERVED_SHARED STV_DEFAULT"
__nv_reservedSMEM_offset_0_alias:
	.zero		0
	.zero		64


//--------------------- .nv.constant0._Z19kernel_call_dev_appPPFvP7RuntimeiiiES0_iii --------------------------
	.section	.nv.constant0._Z19kernel_call_dev_appPPFvP7RuntimeiiiES0_iii,"a",@progbits
	.sectionflags	@""
	.align	4
.nv.constant0._Z19kernel_call_dev_appPPFvP7RuntimeiiiES0_iii:
	.zero		924


//--------------------- SYMBOLS --------------------------

	.type		.nv.reservedSmem.offset0,@object
	.size		.nv.reservedSmem.offset0,0x4
	.type		vprintf,@function
